	.headerflags	@"EF_CUDA_TEXMODE_UNIFIED EF_CUDA_64BIT_ADDRESS EF_CUDA_ACCELERATORS EF_CUDA_SM90 EF_CUDA_VIRTUAL_SM(EF_CUDA_SM90)"
	.elftype	@"ET_EXEC"


//--------------------- .nv.info                  --------------------------
	.section	.nv.info,"",@"SHT_CUDA_INFO"
	.align	4


	//----- nvinfo : EIATTR_REGCOUNT
	.align		4
        /*0000*/ 	.byte	0x04, 0x2f
        /*0002*/ 	.short	(.L_1 - .L_0)
	.align		4
.L_0:
        /*0004*/ 	.word	index@(triton_poi_fused_9)
        /*0008*/ 	.word	0x00000019


	//----- nvinfo : EIATTR_MIN_STACK_SIZE
	.align		4
.L_1:
        /*000c*/ 	.byte	0x04, 0x12
        /*000e*/ 	.short	(.L_3 - .L_2)
	.align		4
.L_2:
        /*0010*/ 	.word	index@(triton_poi_fused_9)
        /*0014*/ 	.word	0x00000000


	//----- nvinfo : EIATTR_FRAME_SIZE
	.align		4
.L_3:
        /*0018*/ 	.byte	0x04, 0x11
        /*001a*/ 	.short	(.L_5 - .L_4)
	.align		4
.L_4:
        /*001c*/ 	.word	index@(triton_poi_fused_9)
        /*0020*/ 	.word	0x00000000


	//----- nvinfo : EIATTR_MIN_STACK_SIZE
	.align		4
.L_5:
        /*0024*/ 	.byte	0x04, 0x12
        /*0026*/ 	.short	(.L_7 - .L_6)
	.align		4
.L_6:
        /*0028*/ 	.word	index@(triton_poi_fused_9)
        /*002c*/ 	.word	0x00000000
.L_7:


//--------------------- .nv.info.triton_poi_fused_9 --------------------------
	.section	.nv.info.triton_poi_fused_9,"",@"SHT_CUDA_INFO"
	.sectionflags	@""
	.align	4


	//----- nvinfo : EIATTR_CUDA_API_VERSION
	.align		4
        /*0000*/ 	.byte	0x04, 0x37
        /*0002*/ 	.short	(.L_9 - .L_8)
.L_8:
        /*0004*/ 	.word	0x0000007c


	//----- nvinfo : EIATTR_KPARAM_INFO
	.align		4
.L_9:
        /*0008*/ 	.byte	0x04, 0x17
        /*000a*/ 	.short	(.L_11 - .L_10)
.L_10:
        /*000c*/ 	.word	0x00000000
        /*0010*/ 	.short	0x0003
        /*0012*/ 	.short	0x0014
        /*0014*/ 	.byte	0x00, 0xf0, 0x11, 0x00


	//----- nvinfo : EIATTR_KPARAM_INFO
	.align		4
.L_11:
        /*0018*/ 	.byte	0x04, 0x17
        /*001a*/ 	.short	(.L_13 - .L_12)
.L_12:
        /*001c*/ 	.word	0x00000000
        /*0020*/ 	.short	0x0002
        /*0022*/ 	.short	0x0010
        /*0024*/ 	.byte	0x00, 0xf0, 0x11, 0x00


	//----- nvinfo : EIATTR_KPARAM_INFO
	.align		4
.L_13:
        /*0028*/ 	.byte	0x04, 0x17
        /*002a*/ 	.short	(.L_15 - .L_14)
.L_14:
        /*002c*/ 	.word	0x00000000
        /*0030*/ 	.short	0x0001
        /*0032*/ 	.short	0x0008
        /*0034*/ 	.byte	0x00, 0xf4, 0x21, 0x00


	//----- nvinfo : EIATTR_KPARAM_INFO
	.align		4
.L_15:
        /*0038*/ 	.byte	0x04, 0x17
        /*003a*/ 	.short	(.L_17 - .L_16)
.L_16:
        /*003c*/ 	.word	0x00000000
        /*0040*/ 	.short	0x0000
        /*0042*/ 	.short	0x0000
        /*0044*/ 	.byte	0x00, 0xf4, 0x21, 0x00


	//----- nvinfo : EIATTR_SPARSE_MMA_MASK
	.align		4
.L_17:
        /*0048*/ 	.byte	0x03, 0x50
        /*004a*/ 	.short	0x0000


	//----- nvinfo : EIATTR_MAXREG_COUNT
	.align		4
        /*004c*/ 	.byte	0x03, 0x1b
        /*004e*/ 	.short	0x00ff


	//----- nvinfo : EIATTR_EXIT_INSTR_OFFSETS
	.align		4
        /*0050*/ 	.byte	0x04, 0x1c
        /*0052*/ 	.short	(.L_19 - .L_18)


	//   ....[0]....
.L_18:
        /*0054*/ 	.word	0x00000500


	//   ....[1]....
        /*0058*/ 	.word	0x00000550


	//----- nvinfo : EIATTR_REQNTID
	.align		4
.L_19:
        /*005c*/ 	.byte	0x04, 0x10
        /*005e*/ 	.short	(.L_21 - .L_20)
.L_20:
        /*0060*/ 	.word	0x00000080
        /*0064*/ 	.word	0x00000001
        /*0068*/ 	.word	0x00000001


	//----- nvinfo : EIATTR_CBANK_PARAM_SIZE
	.align		4
.L_21:
        /*006c*/ 	.byte	0x03, 0x19
        /*006e*/ 	.short	0x0018


	//----- nvinfo : EIATTR_PARAM_CBANK
	.align		4
        /*0070*/ 	.byte	0x04, 0x0a
        /*0072*/ 	.short	(.L_23 - .L_22)
	.align		4
.L_22:
        /*0074*/ 	.word	index@(.nv.constant0.triton_poi_fused_9)
        /*0078*/ 	.short	0x0210
        /*007a*/ 	.short	0x0018


	//----- nvinfo : EIATTR_SW_WAR
	.align		4
.L_23:
        /*007c*/ 	.byte	0x04, 0x36
        /*007e*/ 	.short	(.L_25 - .L_24)
.L_24:
        /*0080*/ 	.word	0x00000008
.L_25:


//--------------------- .nv.callgraph             --------------------------
	.section	.nv.callgraph,"",@"SHT_CUDA_CALLGRAPH"
	.align	4
	.sectionentsize	8
	.align		4
        /*0000*/ 	.word	0x00000000
	.align		4
        /*0004*/ 	.word	0xffffffff
	.align		4
        /*0008*/ 	.word	0x00000000
	.align		4
        /*000c*/ 	.word	0xfffffffe
	.align		4
        /*0010*/ 	.word	0x00000000
	.align		4
        /*0014*/ 	.word	0xfffffffd
	.align		4
        /*0018*/ 	.word	0x00000000
	.align		4
        /*001c*/ 	.word	0xfffffffc


//--------------------- .text.triton_poi_fused_9  --------------------------
	.section	.text.triton_poi_fused_9,"ax",@progbits
	.sectionflags	@"SHF_BARRIERS=1"
	.align	128
        .global         triton_poi_fused_9
        .type           triton_poi_fused_9,@function
        .size           triton_poi_fused_9,(.L_x_1 - triton_poi_fused_9)
        .other          triton_poi_fused_9,@"STO_CUDA_ENTRY STV_DEFAULT"
triton_poi_fused_9:
.text.triton_poi_fused_9:
[----:B------:R-:W0:Y:S02]  /*0000*/  LDC R1, c[0x0][0x28] ;  /* 0x00000a00ff017b82 */ /* 0x000e240000000800 */
[----:B------:R-:W1:Y:S01]  /*0010*/  S2R R0, SR_CTAID.X ;  /* 0x0000000000007919 */ /* 0x000e620000002500 */
[----:B------:R-:W2:Y:S01]  /*0020*/  LDC.64 R4, c[0x0][0x210] ;  /* 0x00008400ff047b82 */ /* 0x000ea20000000a00 */
[----:B------:R-:W-:Y:S02]  /*0030*/  CS2R R8, SRZ ;  /* 0x0000000000087805 */ /* 0x000fe4000001ff00 */
[----:B------:R-:W-:Y:S01]  /*0040*/  CS2R R10, SRZ ;  /* 0x00000000000a7805 */ /* 0x000fe2000001ff00 */
[----:B------:R-:W3:Y:S01]  /*0050*/  S2R R12, SR_TID.X ;  /* 0x00000000000c7919 */ /* 0x000ee20000002100 */
[----:B------:R-:W-:Y:S01]  /*0060*/  ULDC.64 UR6, c[0x0][0x208] ;  /* 0x0000820000067ab9 */ /* 0x000fe20000000a00 */
[----:B------:R-:W4:Y:S01]  /*0070*/  S2R R2, SR_CTAID.Y ;  /* 0x0000000000027919 */ /* 0x000f220000002600 */
[----:B-1----:R-:W-:Y:S02]  /*0080*/  IMAD.SHL.U32 R0, R0, 0x20, RZ ;  /* 0x0000002000007824 */ /* 0x002fe400078e00ff */
[----:B---3--:R-:W-:Y:S01]  /*0090*/  IMAD.SHL.U32 R17, R12, 0x4, RZ ;  /* 0x000000040c117824 */ /* 0x008fe200078e00ff */
[----:B------:R-:W-:Y:S01]  /*00a0*/  SHF.R.U32.HI R3, RZ, 0x3, R12 ;  /* 0x00000003ff037819 */ /* 0x000fe2000001160c */
[----:B----4-:R-:W-:-:S03]  /*00b0*/  IMAD.SHL.U32 R2, R2, 0x20, RZ ;  /* 0x0000002002027824 */ /* 0x010fc600078e00ff */
[----:B------:R-:W-:Y:S02]  /*00c0*/  LOP3.LUT R13, R0, 0x1c, R17, 0xf8, !PT ;  /* 0x0000001c000d7812 */ /* 0x000fe400078ef811 */
[----:B------:R-:W-:Y:S02]  /*00d0*/  SGXT.U32 R3, R3, 0x4 ;  /* 0x000000040303781a */ /* 0x000fe40000000000 */
[----:B------:R-:W-:Y:S02]  /*00e0*/  ISETP.GE.AND P0, PT, R13, 0x400, PT ;  /* 0x000004000d00780c */ /* 0x000fe40003f06270 */
[----:B------:R-:W-:Y:S02]  /*00f0*/  LOP3.LUT R6, R2, R3, RZ, 0xfc, !PT ;  /* 0x0000000302067212 */ /* 0x000fe400078efcff */
[----:B------:R-:W-:Y:S02]  /*0100*/  LOP3.LUT R7, R2, 0x10, R3, 0xfe, !PT ;  /* 0x0000001002077812 */ /* 0x000fe400078efe03 */
[C---:B------:R-:W-:Y:S01]  /*0110*/  ISETP.LT.AND P1, PT, R6.reuse, 0x90, !P0 ;  /* 0x000000900600780c */ /* 0x040fe20004721270 */
[--C-:B------:R-:W-:Y:S01]  /*0120*/  IMAD R15, R6, 0x400, R13.reuse ;  /* 0x00000400060f7824 */ /* 0x100fe200078e020d */
[C---:B------:R-:W-:Y:S01]  /*0130*/  ISETP.LT.AND P0, PT, R7.reuse, 0x90, !P0 ;  /* 0x000000900700780c */ /* 0x040fe20004701270 */
[----:B------:R-:W-:-:S02]  /*0140*/  IMAD R19, R7, 0x400, R13 ;  /* 0x0000040007137824 */ /* 0x000fc400078e020d */
[----:B--2---:R-:W-:Y:S01]  /*0150*/  IMAD.WIDE R14, R15, 0x4, R4 ;  /* 0x000000040f0e7825 */ /* 0x004fe200078e0204 */
[----:B------:R-:W-:-:S03]  /*0160*/  CS2R R6, SRZ ;  /* 0x0000000000067805 */ /* 0x000fc6000001ff00 */
[----:B------:R-:W-:Y:S01]  /*0170*/  IMAD.WIDE R18, R19, 0x4, R4 ;  /* 0x0000000413127825 */ /* 0x000fe200078e0204 */
[----:B------:R-:W-:-:S03]  /*0180*/  CS2R R4, SRZ ;  /* 0x0000000000047805 */ /* 0x000fc6000001ff00 */
[----:B------:R1:W2:Y:S04]  /*0190*/  @P1 LDG.E.EL.128 R8, desc[UR6][R14.64] ;  /* 0x000000060e081981 */ /* 0x0002a8000c2e1d00 */
[----:B------:R3:W4:Y:S01]  /*01a0*/  @P0 LDG.E.EL.128 R4, desc[UR6][R18.64] ;  /* 0x0000000612040981 */ /* 0x000722000c2e1d00 */
[----:B------:R-:W5:Y:S01]  /*01b0*/  S2UR UR5, SR_CgaCtaId ;  /* 0x00000000000579c3 */ /* 0x000f620000008800 */
[----:B------:R-:W-:Y:S01]  /*01c0*/  IMAD.SHL.U32 R13, R12, 0x80, RZ ;  /* 0x000000800c0d7824 */ /* 0x000fe200078e00ff */
[----:B------:R-:W-:Y:S01]  /*01d0*/  UMOV UR4, 0x400 ;  /* 0x0000040000047882 */ /* 0x000fe20000000000 */
[----:B------:R-:W-:Y:S02]  /*01e0*/  SHF.R.U32.HI R12, RZ, 0x1, R12 ;  /* 0x00000001ff0c7819 */ /* 0x000fe4000001160c */
[----:B------:R-:W-:-:S02]  /*01f0*/  LOP3.LUT R2, R2, 0x1c, R17, 0xf8, !PT ;  /* 0x0000001c02027812 */ /* 0x000fc400078ef811 */
[----:B------:R-:W-:Y:S02]  /*0200*/  LOP3.LUT R16, R13, 0x380, RZ, 0xc0, !PT ;  /* 0x000003800d107812 */ /* 0x000fe400078ec0ff */
[----:B-1----:R-:W-:Y:S02]  /*0210*/  LOP3.LUT R15, R12, 0x3c, RZ, 0xc0, !PT ;  /* 0x0000003c0c0f7812 */ /* 0x002fe400078ec0ff */
[----:B------:R-:W-:Y:S02]  /*0220*/  SHF.R.U32.HI R14, RZ, 0x3, R16 ;  /* 0x00000003ff0e7819 */ /* 0x000fe40000011610 */
[C---:B------:R-:W-:Y:S02]  /*0230*/  LOP3.LUT R13, R16.reuse, R3, RZ, 0xfc, !PT ;  /* 0x00000003100d7212 */ /* 0x040fe400078efcff */
[C---:B------:R-:W-:Y:S02]  /*0240*/  LOP3.LUT R20, R16.reuse, 0x20, RZ, 0xfc, !PT ;  /* 0x0000002010147812 */ /* 0x040fe400078efcff */
[----:B------:R-:W-:-:S02]  /*0250*/  LOP3.LUT R22, R16, 0x40, RZ, 0xfc, !PT ;  /* 0x0000004010167812 */ /* 0x000fc400078efcff */
[----:B------:R-:W-:Y:S02]  /*0260*/  LOP3.LUT R14, R14, R16, R3, 0xfe, !PT ;  /* 0x000000100e0e7212 */ /* 0x000fe400078efe03 */
[----:B------:R-:W-:Y:S02]  /*0270*/  LOP3.LUT R16, R16, 0x60, RZ, 0xfc, !PT ;  /* 0x0000006010107812 */ /* 0x000fe400078efcff */
[-C--:B------:R-:W-:Y:S01]  /*0280*/  LEA.HI R20, R20, R13.reuse, RZ, 0x1d ;  /* 0x0000000d14147211 */ /* 0x080fe200078fe8ff */
[----:B-----5:R-:W-:Y:S01]  /*0290*/  UPRMT UR4, UR5, 0x654, UR4 ;  /* 0x0000065405047896 */ /* 0x020fe20008000004 */
[-C--:B------:R-:W-:Y:S02]  /*02a0*/  LEA.HI R22, R22, R13.reuse, RZ, 0x1d ;  /* 0x0000000d16167211 */ /* 0x080fe400078fe8ff */
[----:B------:R-:W-:Y:S02]  /*02b0*/  LEA.HI R13, R16, R13, RZ, 0x1d ;  /* 0x0000000d100d7211 */ /* 0x000fe400078fe8ff */
[----:B------:R-:W-:Y:S01]  /*02c0*/  LOP3.LUT R16, R17, 0x1fc, RZ, 0xc0, !PT ;  /* 0x000001fc11107812 */ /* 0x000fe200078ec0ff */
[----:B------:R-:W-:Y:S01]  /*02d0*/  IMAD.HI R17, R2, 0x2aaaaaab, RZ ;  /* 0x2aaaaaab02117827 */ /* 0x000fe200078e02ff */
[----:B---3--:R-:W-:-:S02]  /*02e0*/  LEA R19, R14, UR4, 0x2 ;  /* 0x000000040e137c11 */ /* 0x008fc4000f8e10ff */
[----:B------:R-:W-:Y:S01]  /*02f0*/  LEA R20, R20, UR4, 0x2 ;  /* 0x0000000414147c11 */ /* 0x000fe2000f8e10ff */
[----:B------:R-:W-:Y:S01]  /*0300*/  IMAD.IADD R15, R16, 0x1, R15 ;  /* 0x00000001100f7824 */ /* 0x000fe200078e020f */
[----:B------:R-:W-:Y:S02]  /*0310*/  LEA R21, R22, UR4, 0x2 ;  /* 0x0000000416157c11 */ /* 0x000fe4000f8e10ff */
[----:B------:R-:W-:Y:S02]  /*0320*/  LEA R18, R13, UR4, 0x2 ;  /* 0x000000040d127c11 */ /* 0x000fe4000f8e10ff */
[----:B------:R-:W-:Y:S02]  /*0330*/  LEA R15, R15, UR4, 0x2 ;  /* 0x000000040f0f7c11 */ /* 0x000fe4000f8e10ff */
[----:B------:R-:W-:Y:S01]  /*0340*/  ISETP.GE.AND P0, PT, R2, 0x90, PT ;  /* 0x000000900200780c */ /* 0x000fe20003f06270 */
[----:B--2---:R-:W-:Y:S04]  /*0350*/  STS [R19], R8 ;  /* 0x0000000813007388 */ /* 0x004fe80000000800 */
[----:B------:R1:W-:Y:S04]  /*0360*/  STS [R20+0x80], R9 ;  /* 0x0000800914007388 */ /* 0x0003e80000000800 */
[----:B------:R2:W-:Y:S04]  /*0370*/  STS [R21+0x100], R10 ;  /* 0x0001000a15007388 */ /* 0x0005e80000000800 */
[----:B------:R-:W-:Y:S01]  /*0380*/  STS [R18+0x180], R11 ;  /* 0x0001800b12007388 */ /* 0x000fe20000000800 */
[----:B-1----:R-:W1:Y:S03]  /*0390*/  LDC.64 R8, c[0x0][0x218] ;  /* 0x00008600ff087b82 */ /* 0x002e660000000a00 */
[----:B----4-:R3:W-:Y:S01]  /*03a0*/  STS [R19+0x40], R4 ;  /* 0x0000400413007388 */ /* 0x0107e20000000800 */
[----:B--2---:R-:W-:-:S03]  /*03b0*/  SHF.R.S32.HI R10, RZ, 0x1, R17 ;  /* 0x00000001ff0a7819 */ /* 0x004fc60000011411 */
[----:B------:R2:W-:Y:S01]  /*03c0*/  STS [R20+0xc0], R5 ;  /* 0x0000c00514007388 */ /* 0x0005e20000000800 */
[----:B------:R-:W-:-:S03]  /*03d0*/  LEA.HI R17, R17, R10, RZ, 0x1 ;  /* 0x0000000a11117211 */ /* 0x000fc600078f08ff */
[----:B------:R-:W-:Y:S02]  /*03e0*/  STS [R21+0x140], R6 ;  /* 0x0001400615007388 */ /* 0x000fe40000000800 */
[C---:B---3--:R-:W-:Y:S02]  /*03f0*/  IMAD R4, R17.reuse, -0xc, R2 ;  /* 0xfffffff411047824 */ /* 0x048fe400078e0202 */
[----:B------:R-:W-:Y:S01]  /*0400*/  STS [R18+0x1c0], R7 ;  /* 0x0001c00712007388 */ /* 0x000fe20000000800 */
[----:B------:R-:W-:Y:S02]  /*0410*/  LOP3.LUT R2, R0, R3, RZ, 0xfc, !PT ;  /* 0x0000000300027212 */ /* 0x000fe400078efcff */
[----:B--2---:R-:W-:Y:S01]  /*0420*/  LOP3.LUT R5, R16, 0x200, RZ, 0xfc, !PT ;  /* 0x0000020010057812 */ /* 0x004fe200078efcff */
[----:B------:R-:W-:Y:S01]  /*0430*/  BAR.SYNC.DEFER_BLOCKING 0x0 ;  /* 0x0000000000007b1d */ /* 0x000fe20000010000 */
[----:B------:R-:W-:Y:S01]  /*0440*/  LOP3.LUT R0, R0, 0x10, R3, 0xfe, !PT ;  /* 0x0000001000007812 */ /* 0x000fe200078efe03 */
[----:B------:R-:W-:Y:S01]  /*0450*/  IMAD R17, R17, 0x3000, R4 ;  /* 0x0000300011117824 */ /* 0x000fe200078e0204 */
[----:B------:R-:W-:-:S02]  /*0460*/  SHF.R.U32.HI R5, RZ, 0x3, R5 ;  /* 0x00000003ff057819 */ /* 0x000fc40000011605 */
[C---:B------:R-:W-:Y:S01]  /*0470*/  ISETP.LT.AND P1, PT, R2.reuse, 0x400, !P0 ;  /* 0x000004000200780c */ /* 0x040fe20004721270 */
[----:B------:R-:W-:Y:S01]  /*0480*/  IMAD R3, R2, 0xc, R17 ;  /* 0x0000000c02037824 */ /* 0x000fe200078e0211 */
[----:B------:R-:W-:Y:S02]  /*0490*/  ISETP.LT.AND P0, PT, R0, 0x400, !P0 ;  /* 0x000004000000780c */ /* 0x000fe40004701270 */
[----:B------:R-:W-:Y:S01]  /*04a0*/  LOP3.LUT R5, R5, 0x7c, RZ, 0xc0, !PT ;  /* 0x0000007c05057812 */ /* 0x000fe200078ec0ff */
[----:B-1----:R-:W-:-:S04]  /*04b0*/  IMAD.WIDE R2, R3, 0x4, R8 ;  /* 0x0000000403027825 */ /* 0x002fc800078e0208 */
[----:B------:R-:W-:-:S05]  /*04c0*/  IMAD.IADD R5, R16, 0x1, R5 ;  /* 0x0000000110057824 */ /* 0x000fca00078e0205 */
[----:B------:R-:W-:Y:S01]  /*04d0*/  LEA R5, R5, UR4, 0x2 ;  /* 0x0000000405057c11 */ /* 0x000fe2000f8e10ff */
[----:B------:R-:W1:Y:S04]  /*04e0*/  LDS.128 R12, [R15] ;  /* 0x000000000f0c7984 */ /* 0x000e680000000c00 */
[----:B-1----:R1:W-:Y:S01]  /*04f0*/  @P1 STG.E.128 desc[UR6][R2.64], R12 ;  /* 0x0000000c02001986 */ /* 0x0023e2000c101d06 */
[----:B------:R-:W-:Y:S05]  /*0500*/  @!P0 EXIT ;  /* 0x000000000000894d */ /* 0x000fea0003800000 */
[----:B------:R-:W0:Y:S01]  /*0510*/  LDS.128 R4, [R5+0x800] ;  /* 0x0008000005047984 */ /* 0x000e220000000c00 */
[----:B------:R-:W-:-:S04]  /*0520*/  IMAD R17, R0, 0xc, R17 ;  /* 0x0000000c00117824 */ /* 0x000fc800078e0211 */
[----:B------:R-:W-:-:S05]  /*0530*/  IMAD.WIDE R8, R17, 0x4, R8 ;  /* 0x0000000411087825 */ /* 0x000fca00078e0208 */
[----:B0-----:R-:W-:Y:S01]  /*0540*/  STG.E.128 desc[UR6][R8.64], R4 ;  /* 0x0000000408007986 */ /* 0x001fe2000c101d06 */
[----:B------:R-:W-:Y:S05]  /*0550*/  EXIT ;  /* 0x000000000000794d */ /* 0x000fea0003800000 */
.L_x_0:
[----:B------:R-:W-:-:S00]  /*0560*/  BRA `(.L_x_0) ;  /* 0xfffffffc00fc7947 */ /* 0x000fc0000383ffff */
[----:B------:R-:W-:-:S00]  /*0570*/  NOP ;  /* 0x0000000000007918 */ /* 0x000fc00000000000 */
        /* <DEDUP_REMOVED lines=8> */
.L_x_1:


//--------------------- .nv.shared.triton_poi_fused_9 --------------------------
	.section	.nv.shared.triton_poi_fused_9,"aw",@nobits
	.sectionflags	@""
	.align	16
	.zero		1024


//--------------------- .nv.constant0.triton_poi_fused_9 --------------------------
	.section	.nv.constant0.triton_poi_fused_9,"a",@progbits
	.sectionflags	@""
	.align	4
.nv.constant0.triton_poi_fused_9:
	.zero		552
